//
// Generated by NVIDIA NVVM Compiler
//
// Compiler Build ID: CL-36424714
// Cuda compilation tools, release 13.0, V13.0.88
// Based on NVVM 20.0.0
//

.version 9.0
.target sm_100
.address_size 64

	// .globl	_Z11bucket_sortPiS_ii

.visible .entry _Z11bucket_sortPiS_ii(
	.param .u64 .ptr .align 1 _Z11bucket_sortPiS_ii_param_0,
	.param .u64 .ptr .align 1 _Z11bucket_sortPiS_ii_param_1,
	.param .u32 _Z11bucket_sortPiS_ii_param_2,
	.param .u32 _Z11bucket_sortPiS_ii_param_3
)
{
	.reg .pred 	%p<56>;
	.reg .b32 	%r<131>;
	.reg .b64 	%rd<19>;

	ld.param.u64 	%rd7, [_Z11bucket_sortPiS_ii_param_0];
	ld.param.u64 	%rd6, [_Z11bucket_sortPiS_ii_param_1];
	ld.param.u32 	%r72, [_Z11bucket_sortPiS_ii_param_2];
	cvta.to.global.u64 	%rd1, %rd7;
	mov.u32 	%r73, %ctaid.x;
	mov.u32 	%r74, %ntid.x;
	mov.u32 	%r75, %tid.x;
	mad.lo.s32 	%r1, %r73, %r74, %r75;
	setp.ge.s32 	%p1, %r1, %r72;
	@%p1 bra 	$L__BB0_2;
	mul.wide.s32 	%rd8, %r1, 4;
	add.s64 	%rd9, %rd1, %rd8;
	mov.b32 	%r76, 0;
	st.global.u32 	[%rd9], %r76;
$L__BB0_2:
	bar.sync 	0;
	cvta.to.global.u64 	%rd10, %rd6;
	mul.wide.s32 	%rd11, %r1, 4;
	add.s64 	%rd2, %rd10, %rd11;
	ld.global.u32 	%r77, [%rd2];
	mul.wide.s32 	%rd12, %r77, 4;
	add.s64 	%rd13, %rd1, %rd12;
	atom.global.add.u32 	%r78, [%rd13], 1;
	bar.sync 	0;
	setp.lt.s32 	%p2, %r72, 1;
	@%p2 bra 	$L__BB0_43;
	and.b32  	%r2, %r72, 7;
	setp.lt.u32 	%p3, %r72, 8;
	mov.b32 	%r125, 0;
	mov.u32 	%r120, %r125;
	@%p3 bra 	$L__BB0_22;
	and.b32  	%r125, %r72, 2147483640;
	mov.b32 	%r109, 0;
	mov.u32 	%r120, %r109;
$L__BB0_5:
	.pragma "nounroll";
	mul.wide.u32 	%rd14, %r109, 4;
	add.s64 	%rd3, %rd1, %rd14;
	ld.global.u32 	%r111, [%rd3];
	add.s32 	%r81, %r111, %r120;
	setp.ge.s32 	%p4, %r1, %r81;
	setp.lt.s32 	%p5, %r1, %r120;
	or.pred  	%p6, %p5, %p4;
	@%p6 bra 	$L__BB0_7;
	st.global.u32 	[%rd2], %r109;
	ld.global.u32 	%r111, [%rd3];
$L__BB0_7:
	add.s32 	%r9, %r111, %r120;
	ld.global.u32 	%r112, [%rd3+4];
	add.s32 	%r82, %r112, %r9;
	setp.ge.s32 	%p7, %r1, %r82;
	setp.lt.s32 	%p8, %r1, %r9;
	or.pred  	%p9, %p8, %p7;
	@%p9 bra 	$L__BB0_9;
	add.s32 	%r83, %r109, 1;
	st.global.u32 	[%rd2], %r83;
	ld.global.u32 	%r112, [%rd3+4];
$L__BB0_9:
	add.s32 	%r13, %r112, %r9;
	ld.global.u32 	%r113, [%rd3+8];
	add.s32 	%r84, %r113, %r13;
	setp.ge.s32 	%p10, %r1, %r84;
	setp.lt.s32 	%p11, %r1, %r13;
	or.pred  	%p12, %p11, %p10;
	@%p12 bra 	$L__BB0_11;
	add.s32 	%r85, %r109, 2;
	st.global.u32 	[%rd2], %r85;
	ld.global.u32 	%r113, [%rd3+8];
$L__BB0_11:
	add.s32 	%r17, %r113, %r13;
	ld.global.u32 	%r114, [%rd3+12];
	add.s32 	%r86, %r114, %r17;
	setp.ge.s32 	%p13, %r1, %r86;
	setp.lt.s32 	%p14, %r1, %r17;
	or.pred  	%p15, %p14, %p13;
	@%p15 bra 	$L__BB0_13;
	add.s32 	%r87, %r109, 3;
	st.global.u32 	[%rd2], %r87;
	ld.global.u32 	%r114, [%rd3+12];
$L__BB0_13:
	add.s32 	%r21, %r114, %r17;
	ld.global.u32 	%r115, [%rd3+16];
	add.s32 	%r88, %r115, %r21;
	setp.ge.s32 	%p16, %r1, %r88;
	setp.lt.s32 	%p17, %r1, %r21;
	or.pred  	%p18, %p17, %p16;
	@%p18 bra 	$L__BB0_15;
	add.s32 	%r89, %r109, 4;
	st.global.u32 	[%rd2], %r89;
	ld.global.u32 	%r115, [%rd3+16];
$L__BB0_15:
	add.s32 	%r25, %r115, %r21;
	ld.global.u32 	%r116, [%rd3+20];
	add.s32 	%r90, %r116, %r25;
	setp.ge.s32 	%p19, %r1, %r90;
	setp.lt.s32 	%p20, %r1, %r25;
	or.pred  	%p21, %p20, %p19;
	@%p21 bra 	$L__BB0_17;
	add.s32 	%r91, %r109, 5;
	st.global.u32 	[%rd2], %r91;
	ld.global.u32 	%r116, [%rd3+20];
$L__BB0_17:
	add.s32 	%r29, %r116, %r25;
	ld.global.u32 	%r117, [%rd3+24];
	add.s32 	%r92, %r117, %r29;
	setp.ge.s32 	%p22, %r1, %r92;
	setp.lt.s32 	%p23, %r1, %r29;
	or.pred  	%p24, %p23, %p22;
	@%p24 bra 	$L__BB0_19;
	add.s32 	%r93, %r109, 6;
	st.global.u32 	[%rd2], %r93;
	ld.global.u32 	%r117, [%rd3+24];
$L__BB0_19:
	add.s32 	%r33, %r117, %r29;
	ld.global.u32 	%r118, [%rd3+28];
	add.s32 	%r94, %r118, %r33;
	setp.ge.s32 	%p25, %r1, %r94;
	setp.lt.s32 	%p26, %r1, %r33;
	or.pred  	%p27, %p26, %p25;
	@%p27 bra 	$L__BB0_21;
	add.s32 	%r95, %r109, 7;
	st.global.u32 	[%rd2], %r95;
	ld.global.u32 	%r118, [%rd3+28];
$L__BB0_21:
	add.s32 	%r120, %r118, %r33;
	add.s32 	%r109, %r109, 8;
	setp.ne.s32 	%p28, %r109, %r125;
	@%p28 bra 	$L__BB0_5;
$L__BB0_22:
	setp.eq.s32 	%p29, %r2, 0;
	@%p29 bra 	$L__BB0_43;
	and.b32  	%r41, %r72, 3;
	setp.lt.u32 	%p30, %r2, 4;
	@%p30 bra 	$L__BB0_33;
	mul.wide.u32 	%rd15, %r125, 4;
	add.s64 	%rd4, %rd1, %rd15;
	ld.global.u32 	%r121, [%rd4];
	add.s32 	%r96, %r121, %r120;
	setp.ge.s32 	%p31, %r1, %r96;
	setp.lt.s32 	%p32, %r1, %r120;
	or.pred  	%p33, %p32, %p31;
	@%p33 bra 	$L__BB0_26;
	st.global.u32 	[%rd2], %r125;
	ld.global.u32 	%r121, [%rd4];
$L__BB0_26:
	add.s32 	%r45, %r121, %r120;
	ld.global.u32 	%r122, [%rd4+4];
	add.s32 	%r97, %r122, %r45;
	setp.ge.s32 	%p34, %r1, %r97;
	setp.lt.s32 	%p35, %r1, %r45;
	or.pred  	%p36, %p35, %p34;
	@%p36 bra 	$L__BB0_28;
	add.s32 	%r98, %r125, 1;
	st.global.u32 	[%rd2], %r98;
	ld.global.u32 	%r122, [%rd4+4];
$L__BB0_28:
	add.s32 	%r49, %r122, %r45;
	ld.global.u32 	%r123, [%rd4+8];
	add.s32 	%r99, %r123, %r49;
	setp.ge.s32 	%p37, %r1, %r99;
	setp.lt.s32 	%p38, %r1, %r49;
	or.pred  	%p39, %p38, %p37;
	@%p39 bra 	$L__BB0_30;
	add.s32 	%r100, %r125, 2;
	st.global.u32 	[%rd2], %r100;
	ld.global.u32 	%r123, [%rd4+8];
$L__BB0_30:
	add.s32 	%r53, %r123, %r49;
	ld.global.u32 	%r124, [%rd4+12];
	add.s32 	%r101, %r124, %r53;
	setp.ge.s32 	%p40, %r1, %r101;
	setp.lt.s32 	%p41, %r1, %r53;
	or.pred  	%p42, %p41, %p40;
	@%p42 bra 	$L__BB0_32;
	add.s32 	%r102, %r125, 3;
	st.global.u32 	[%rd2], %r102;
	ld.global.u32 	%r124, [%rd4+12];
$L__BB0_32:
	add.s32 	%r120, %r124, %r53;
	add.s32 	%r125, %r125, 4;
$L__BB0_33:
	setp.eq.s32 	%p43, %r41, 0;
	@%p43 bra 	$L__BB0_43;
	setp.eq.s32 	%p44, %r41, 1;
	@%p44 bra 	$L__BB0_40;
	mul.wide.u32 	%rd16, %r125, 4;
	add.s64 	%rd5, %rd1, %rd16;
	ld.global.u32 	%r127, [%rd5];
	add.s32 	%r103, %r127, %r120;
	setp.ge.s32 	%p45, %r1, %r103;
	setp.lt.s32 	%p46, %r1, %r120;
	or.pred  	%p47, %p46, %p45;
	@%p47 bra 	$L__BB0_37;
	st.global.u32 	[%rd2], %r125;
	ld.global.u32 	%r127, [%rd5];
$L__BB0_37:
	add.s32 	%r64, %r127, %r120;
	ld.global.u32 	%r128, [%rd5+4];
	add.s32 	%r104, %r128, %r64;
	setp.ge.s32 	%p48, %r1, %r104;
	setp.lt.s32 	%p49, %r1, %r64;
	or.pred  	%p50, %p49, %p48;
	@%p50 bra 	$L__BB0_39;
	add.s32 	%r105, %r125, 1;
	st.global.u32 	[%rd2], %r105;
	ld.global.u32 	%r128, [%rd5+4];
$L__BB0_39:
	add.s32 	%r120, %r128, %r64;
	add.s32 	%r125, %r125, 2;
$L__BB0_40:
	and.b32  	%r106, %r72, 1;
	setp.eq.b32 	%p51, %r106, 1;
	not.pred 	%p52, %p51;
	@%p52 bra 	$L__BB0_43;
	mul.wide.u32 	%rd17, %r125, 4;
	add.s64 	%rd18, %rd1, %rd17;
	ld.global.u32 	%r107, [%rd18];
	add.s32 	%r108, %r107, %r120;
	setp.ge.s32 	%p53, %r1, %r108;
	setp.lt.s32 	%p54, %r1, %r120;
	or.pred  	%p55, %p54, %p53;
	@%p55 bra 	$L__BB0_43;
	st.global.u32 	[%rd2], %r125;
$L__BB0_43:
	ret;

}


// ===== COMPILED SASS (sm_100) =====

	.target	sm_100

	.elftype	@"ET_EXEC"


//--------------------- .note.nv.tkinfo           --------------------------
	.section	.note.nv.tkinfo,"",@"SHT_NOTE"
	.sectionflags	@"SHF_NOTE_NV_TKINFO"
	.tkinfo
        /*0018*/ 	.word	0x00000002
        /*0030*/ 	.string	""
        /*0030*/ 	.string	"ptxas"
        /*0030*/ 	.string	"Cuda compilation tools, release 13.0, V13.0.88"
        /*0030*/ 	.string	"Build cuda_13.0.r13.0/compiler.36424714_0"
        /*0030*/ 	.string	"-arch sm_100 -m 64 "



//--------------------- .note.nv.cuinfo           --------------------------
	.section	.note.nv.cuinfo,"",@"SHT_NOTE"
	.sectionflags	@"SHF_NOTE_NV_CUINFO"
        /*0018*/ 	.short	0x0002
        /*001a*/ 	.short	0x0064
        /*001c*/ 	.short	0x0082
	.zero		2


//--------------------- .nv.info                  --------------------------
	.section	.nv.info,"",@"SHT_CUDA_INFO"
	.align	4


	//----- nvinfo : EIATTR_REGCOUNT
	.align		4
        /*0000*/ 	.byte	0x04, 0x2f
        /*0002*/ 	.short	(.L_1 - .L_0)
	.align		4
.L_0:
        /*0004*/ 	.word	index@(_Z11bucket_sortPiS_ii)
        /*0008*/ 	.word	0x00000014


	//----- nvinfo : EIATTR_FRAME_SIZE
	.align		4
.L_1:
        /*000c*/ 	.byte	0x04, 0x11
        /*000e*/ 	.short	(.L_3 - .L_2)
	.align		4
.L_2:
        /*0010*/ 	.word	index@(_Z11bucket_sortPiS_ii)
        /*0014*/ 	.word	0x00000000


	//----- nvinfo : EIATTR_MIN_STACK_SIZE
	.align		4
.L_3:
        /*0018*/ 	.byte	0x04, 0x12
        /*001a*/ 	.short	(.L_5 - .L_4)
	.align		4
.L_4:
        /*001c*/ 	.word	index@(_Z11bucket_sortPiS_ii)
        /*0020*/ 	.word	0x00000000
.L_5:


//--------------------- .nv.compat                --------------------------
	.section	.nv.compat,"",@"SHT_CUDA_COMPAT_INFO"
	.align	4
        /*0000*/ 	.byte	0x02, 0x09, 0x00, 0x00, 0x02, 0x02, 0x01, 0x00, 0x02, 0x05, 0x05, 0x00, 0x03, 0x07, 0x01, 0x01
        /*0010*/ 	.byte	0x02, 0x03, 0x00, 0x00, 0x02, 0x06, 0x01, 0x00, 0x04, 0x0b, 0x08, 0x00, 0x09, 0x00, 0x00, 0x00
        /*0020*/ 	.byte	0x00, 0x00, 0x00, 0x00


//--------------------- .nv.info._Z11bucket_sortPiS_ii --------------------------
	.section	.nv.info._Z11bucket_sortPiS_ii,"",@"SHT_CUDA_INFO"
	.sectionflags	@""
	.align	4


	//----- nvinfo : EIATTR_CUDA_API_VERSION
	.align		4
        /*0000*/ 	.byte	0x04, 0x37
        /*0002*/ 	.short	(.L_7 - .L_6)
.L_6:
        /*0004*/ 	.word	0x00000082


	//----- nvinfo : EIATTR_KPARAM_INFO
	.align		4
.L_7:
        /*0008*/ 	.byte	0x04, 0x17
        /*000a*/ 	.short	(.L_9 - .L_8)
.L_8:
        /*000c*/ 	.word	0x00000000
        /*0010*/ 	.short	0x0003
        /*0012*/ 	.short	0x0014
        /*0014*/ 	.byte	0x00, 0xf0, 0x11, 0x00


	//----- nvinfo : EIATTR_KPARAM_INFO
	.align		4
.L_9:
        /*0018*/ 	.byte	0x04, 0x17
        /*001a*/ 	.short	(.L_11 - .L_10)
.L_10:
        /*001c*/ 	.word	0x00000000
        /*0020*/ 	.short	0x0002
        /*0022*/ 	.short	0x0010
        /*0024*/ 	.byte	0x00, 0xf0, 0x11, 0x00


	//----- nvinfo : EIATTR_KPARAM_INFO
	.align		4
.L_11:
        /*0028*/ 	.byte	0x04, 0x17
        /*002a*/ 	.short	(.L_13 - .L_12)
.L_12:
        /*002c*/ 	.word	0x00000000
        /*0030*/ 	.short	0x0001
        /*0032*/ 	.short	0x0008
        /*0034*/ 	.byte	0x00, 0xf5, 0x21, 0x00


	//----- nvinfo : EIATTR_KPARAM_INFO
	.align		4
.L_13:
        /*0038*/ 	.byte	0x04, 0x17
        /*003a*/ 	.short	(.L_15 - .L_14)
.L_14:
        /*003c*/ 	.word	0x00000000
        /*0040*/ 	.short	0x0000
        /*0042*/ 	.short	0x0000
        /*0044*/ 	.byte	0x00, 0xf5, 0x21, 0x00


	//----- nvinfo : EIATTR_SPARSE_MMA_MASK
	.align		4
.L_15:
        /*0048*/ 	.byte	0x03, 0x50
        /*004a*/ 	.short	0x0000


	//----- nvinfo : EIATTR_MAXREG_COUNT
	.align		4
        /*004c*/ 	.byte	0x03, 0x1b
        /*004e*/ 	.short	0x00ff


	//----- nvinfo : EIATTR_NUM_BARRIERS
	.align		4
        /*0050*/ 	.byte	0x02, 0x4c
        /*0052*/ 	.byte	0x01
	.zero		1


	//----- nvinfo : EIATTR_MERCURY_ISA_VERSION
	.align		4
        /*0054*/ 	.byte	0x03, 0x5f
        /*0056*/ 	.short	0x0101


	//----- nvinfo : EIATTR_VRC_CTA_INIT_COUNT
	.align		4
        /*0058*/ 	.byte	0x02, 0x4a
	.zero		1
	.zero		1


	//----- nvinfo : EIATTR_EXIT_INSTR_OFFSETS
	.align		4
        /*005c*/ 	.byte	0x04, 0x1c
        /*005e*/ 	.short	(.L_17 - .L_16)


	//   ....[0]....
.L_16:
        /*0060*/ 	.word	0x00000150


	//   ....[1]....
        /*0064*/ 	.word	0x00000660


	//   ....[2]....
        /*0068*/ 	.word	0x00000900


	//   ....[3]....
        /*006c*/ 	.word	0x00000a90


	//   ....[4]....
        /*0070*/ 	.word	0x00000af0


	//   ....[5]....
        /*0074*/ 	.word	0x00000b10


	//----- nvinfo : EIATTR_CRS_STACK_SIZE
	.align		4
.L_17:
        /*0078*/ 	.byte	0x04, 0x1e
        /*007a*/ 	.short	(.L_19 - .L_18)
.L_18:
        /*007c*/ 	.word	0x00000000


	//----- nvinfo : EIATTR_CBANK_PARAM_SIZE
	.align		4
.L_19:
        /*0080*/ 	.byte	0x03, 0x19
        /*0082*/ 	.short	0x0018


	//----- nvinfo : EIATTR_PARAM_CBANK
	.align		4
        /*0084*/ 	.byte	0x04, 0x0a
        /*0086*/ 	.short	(.L_21 - .L_20)
	.align		4
.L_20:
        /*0088*/ 	.word	index@(.nv.constant0._Z11bucket_sortPiS_ii)
        /*008c*/ 	.short	0x0380
        /*008e*/ 	.short	0x0018


	//----- nvinfo : EIATTR_SW_WAR
	.align		4
.L_21:
        /*0090*/ 	.byte	0x04, 0x36
        /*0092*/ 	.short	(.L_23 - .L_22)
.L_22:
        /*0094*/ 	.word	0x00000008
.L_23:


//--------------------- .nv.callgraph             --------------------------
	.section	.nv.callgraph,"",@"SHT_CUDA_CALLGRAPH"
	.align	4
	.sectionentsize	8
	.align		4
        /*0000*/ 	.word	0x00000000
	.align		4
        /*0004*/ 	.word	0xffffffff
	.align		4
        /*0008*/ 	.word	0x00000000
	.align		4
        /*000c*/ 	.word	0xfffffffe
	.align		4
        /*0010*/ 	.word	0x00000000
	.align		4
        /*0014*/ 	.word	0xfffffffd
	.align		4
        /*0018*/ 	.word	0x00000000
	.align		4
        /*001c*/ 	.word	0xfffffffc


//--------------------- .text._Z11bucket_sortPiS_ii --------------------------
	.section	.text._Z11bucket_sortPiS_ii,"ax",@progbits
	.align	128
        .global         _Z11bucket_sortPiS_ii
        .type           _Z11bucket_sortPiS_ii,@function
        .size           _Z11bucket_sortPiS_ii,(.L_x_11 - _Z11bucket_sortPiS_ii)
        .other          _Z11bucket_sortPiS_ii,@"STO_CUDA_ENTRY STV_DEFAULT"
_Z11bucket_sortPiS_ii:
.text._Z11bucket_sortPiS_ii:
[----:B------:R-:W-:Y:S01]  /*0000*/  LDC R1, c[0x0][0x37c] ;  /* 0x0000df00ff017b82 */ /* 0x000fe20000000800 */
[----:B------:R-:W0:Y:S07]  /*0010*/  S2R R3, SR_TID.X ;  /* 0x0000000000037919 */ /* 0x000e2e0000002100 */
[----:B------:R-:W0:Y:S08]  /*0020*/  S2UR UR4, SR_CTAID.X ;  /* 0x00000000000479c3 */ /* 0x000e300000002500 */
[----:B------:R-:W0:Y:S08]  /*0030*/  LDC R0, c[0x0][0x360] ;  /* 0x0000d800ff007b82 */ /* 0x000e300000000800 */
[----:B------:R-:W1:Y:S08]  /*0040*/  LDC R11, c[0x0][0x390] ;  /* 0x0000e400ff0b7b82 */ /* 0x000e700000000800 */
[----:B------:R-:W2:Y:S01]  /*0050*/  LDC.64 R4, c[0x0][0x380] ;  /* 0x0000e000ff047b82 */ /* 0x000ea20000000a00 */
[----:B0-----:R-:W-:Y:S01]  /*0060*/  IMAD R0, R0, UR4, R3 ;  /* 0x0000000400007c24 */ /* 0x001fe2000f8e0203 */
[----:B------:R-:W0:Y:S06]  /*0070*/  LDCU.64 UR4, c[0x0][0x358] ;  /* 0x00006b00ff0477ac */ /* 0x000e2c0008000a00 */
[----:B------:R-:W3:Y:S01]  /*0080*/  LDC.64 R2, c[0x0][0x388] ;  /* 0x0000e200ff027b82 */ /* 0x000ee20000000a00 */
[----:B-1----:R-:W-:-:S13]  /*0090*/  ISETP.GE.AND P0, PT, R0, R11, PT ;  /* 0x0000000b0000720c */ /* 0x002fda0003f06270 */
[----:B------:R-:W1:Y:S01]  /*00a0*/  @!P0 LDC.64 R6, c[0x0][0x380] ;  /* 0x0000e000ff068b82 */ /* 0x000e620000000a00 */
[----:B---3--:R-:W-:-:S04]  /*00b0*/  IMAD.WIDE R2, R0, 0x4, R2 ;  /* 0x0000000400027825 */ /* 0x008fc800078e0202 */
[----:B-1----:R-:W-:-:S05]  /*00c0*/  @!P0 IMAD.WIDE R6, R0, 0x4, R6 ;  /* 0x0000000400068825 */ /* 0x002fca00078e0206 */
[----:B0-----:R0:W-:Y:S01]  /*00d0*/  @!P0 STG.E desc[UR4][R6.64], RZ ;  /* 0x000000ff06008986 */ /* 0x0011e2000c101904 */
[----:B------:R-:W-:Y:S06]  /*00e0*/  BAR.SYNC.DEFER_BLOCKING 0x0 ;  /* 0x0000000000007b1d */ /* 0x000fec0000010000 */
[----:B------:R-:W2:Y:S01]  /*00f0*/  LDG.E R9, desc[UR4][R2.64] ;  /* 0x0000000402097981 */ /* 0x000ea2000c1e1900 */
[----:B------:R-:W-:Y:S01]  /*0100*/  IMAD.MOV.U32 R13, RZ, RZ, 0x1 ;  /* 0x00000001ff0d7424 */ /* 0x000fe200078e00ff */
[----:B------:R-:W-:Y:S01]  /*0110*/  ISETP.GE.AND P0, PT, R11, 0x1, PT ;  /* 0x000000010b00780c */ /* 0x000fe20003f06270 */
[----:B--2---:R-:W-:-:S05]  /*0120*/  IMAD.WIDE R8, R9, 0x4, R4 ;  /* 0x0000000409087825 */ /* 0x004fca00078e0204 */
[----:B------:R0:W-:Y:S01]  /*0130*/  REDG.E.ADD.STRONG.GPU desc[UR4][R8.64], R13 ;  /* 0x0000000d0800798e */ /* 0x0001e2000c12e104 */
[----:B------:R-:W-:Y:S06]  /*0140*/  BAR.SYNC.DEFER_BLOCKING 0x0 ;  /* 0x0000000000007b1d */ /* 0x000fec0000010000 */
[----:B------:R-:W-:Y:S05]  /*0150*/  @!P0 EXIT ;  /* 0x000000000000894d */ /* 0x000fea0003800000 */
[C---:B------:R-:W-:Y:S01]  /*0160*/  ISETP.GE.U32.AND P0, PT, R11.reuse, 0x8, PT ;  /* 0x000000080b00780c */ /* 0x040fe20003f06070 */
[----:B0-----:R-:W-:Y:S01]  /*0170*/  IMAD.MOV.U32 R9, RZ, RZ, RZ ;  /* 0x000000ffff097224 */ /* 0x001fe200078e00ff */
[----:B------:R-:W-:Y:S01]  /*0180*/  LOP3.LUT R12, R11, 0x7, RZ, 0xc0, !PT ;  /* 0x000000070b0c7812 */ /* 0x000fe200078ec0ff */
[----:B------:R-:W-:-:S10]  /*0190*/  IMAD.MOV.U32 R13, RZ, RZ, RZ ;  /* 0x000000ffff0d7224 */ /* 0x000fd400078e00ff */
[----:B------:R-:W-:Y:S05]  /*01a0*/  @!P0 BRA `(.L_x_0) ;  /* 0x0000000400288947 */ /* 0x000fea0003800000 */
[----:B------:R-:W0:Y:S01]  /*01b0*/  LDC.64 R4, c[0x0][0x380] ;  /* 0x0000e000ff047b82 */ /* 0x000e220000000a00 */
[----:B------:R-:W-:Y:S01]  /*01c0*/  LOP3.LUT R9, R11, 0x7ffffff8, RZ, 0xc0, !PT ;  /* 0x7ffffff80b097812 */ /* 0x000fe200078ec0ff */
[----:B------:R-:W-:Y:S02]  /*01d0*/  IMAD.MOV.U32 R11, RZ, RZ, RZ ;  /* 0x000000ffff0b7224 */ /* 0x000fe400078e00ff */
[----:B------:R-:W-:-:S07]  /*01e0*/  IMAD.MOV.U32 R13, RZ, RZ, RZ ;  /* 0x000000ffff0d7224 */ /* 0x000fce00078e00ff */
.L_x_3:
[----:B0-----:R-:W-:-:S05]  /*01f0*/  IMAD.WIDE.U32 R6, R11, 0x4, R4 ;  /* 0x000000040b067825 */ /* 0x001fca00078e0004 */
[----:B------:R-:W2:Y:S02]  /*0200*/  LDG.E R8, desc[UR4][R6.64] ;  /* 0x0000000406087981 */ /* 0x000ea4000c1e1900 */
[----:B--2---:R-:W-:-:S05]  /*0210*/  IMAD.IADD R15, R8, 0x1, R13 ;  /* 0x00000001080f7824 */ /* 0x004fca00078e020d */
[----:B------:R-:W-:-:S04]  /*0220*/  ISETP.GE.AND P0, PT, R0, R15, PT ;  /* 0x0000000f0000720c */ /* 0x000fc80003f06270 */
[----:B------:R-:W-:-:S13]  /*0230*/  ISETP.LT.OR P0, PT, R0, R13, P0 ;  /* 0x0000000d0000720c */ /* 0x000fda0000701670 */
[----:B------:R-:W-:Y:S04]  /*0240*/  @!P0 STG.E desc[UR4][R2.64], R11 ;  /* 0x0000000b02008986 */ /* 0x000fe8000c101904 */
[----:B------:R-:W2:Y:S04]  /*0250*/  @!P0 LDG.E R8, desc[UR4][R6.64] ;  /* 0x0000000406088981 */ /* 0x000ea8000c1e1900 */
[----:B------:R-:W3:Y:S01]  /*0260*/  LDG.E R10, desc[UR4][R6.64+0x4] ;  /* 0x00000404060a7981 */ /* 0x000ee2000c1e1900 */
[----:B--2---:R-:W-:-:S05]  /*0270*/  IADD3 R15, PT, PT, R8, R13, RZ ;  /* 0x0000000d080f7210 */ /* 0x004fca0007ffe0ff */
[----:B---3--:R-:W-:-:S05]  /*0280*/  IMAD.IADD R13, R15, 0x1, R10 ;  /* 0x000000010f0d7824 */ /* 0x008fca00078e020a */
[----:B------:R-:W-:-:S04]  /*0290*/  ISETP.GE.AND P0, PT, R0, R13, PT ;  /* 0x0000000d0000720c */ /* 0x000fc80003f06270 */
[----:B------:R-:W-:-:S13]  /*02a0*/  ISETP.LT.OR P0, PT, R0, R15, P0 ;  /* 0x0000000f0000720c */ /* 0x000fda0000701670 */
[----:B------:R-:W-:-:S05]  /*02b0*/  @!P0 VIADD R13, R11, 0x1 ;  /* 0x000000010b0d8836 */ /* 0x000fca0000000000 */
[----:B------:R0:W-:Y:S04]  /*02c0*/  @!P0 STG.E desc[UR4][R2.64], R13 ;  /* 0x0000000d02008986 */ /* 0x0001e8000c101904 */
[----:B------:R-:W2:Y:S04]  /*02d0*/  @!P0 LDG.E R10, desc[UR4][R6.64+0x4] ;  /* 0x00000404060a8981 */ /* 0x000ea8000c1e1900 */
[----:B------:R-:W3:Y:S01]  /*02e0*/  LDG.E R8, desc[UR4][R6.64+0x8] ;  /* 0x0000080406087981 */ /* 0x000ee2000c1e1900 */
[----:B--2---:R-:W-:-:S04]  /*02f0*/  IMAD.IADD R17, R15, 0x1, R10 ;  /* 0x000000010f117824 */ /* 0x004fc800078e020a */
[----:B---3--:R-:W-:-:S05]  /*0300*/  IMAD.IADD R15, R17, 0x1, R8 ;  /* 0x00000001110f7824 */ /* 0x008fca00078e0208 */
[----:B------:R-:W-:-:S04]  /*0310*/  ISETP.GE.AND P0, PT, R0, R15, PT ;  /* 0x0000000f0000720c */ /* 0x000fc80003f06270 */
[----:B------:R-:W-:-:S13]  /*0320*/  ISETP.LT.OR P0, PT, R0, R17, P0 ;  /* 0x000000110000720c */ /* 0x000fda0000701670 */
[----:B------:R-:W-:-:S05]  /*0330*/  @!P0 VIADD R15, R11, 0x2 ;  /* 0x000000020b0f8836 */ /* 0x000fca0000000000 */
[----:B------:R1:W-:Y:S04]  /*0340*/  @!P0 STG.E desc[UR4][R2.64], R15 ;  /* 0x0000000f02008986 */ /* 0x0003e8000c101904 */
[----:B------:R-:W2:Y:S04]  /*0350*/  @!P0 LDG.E R8, desc[UR4][R6.64+0x8] ;  /* 0x0000080406088981 */ /* 0x000ea8000c1e1900 */
[----:B------:R-:W0:Y:S01]  /*0360*/  LDG.E R10, desc[UR4][R6.64+0xc] ;  /* 0x00000c04060a7981 */ /* 0x000e22000c1e1900 */
[----:B--2---:R-:W-:-:S05]  /*0370*/  IADD3 R17, PT, PT, R17, R8, RZ ;  /* 0x0000000811117210 */ /* 0x004fca0007ffe0ff */
[----:B0-----:R-:W-:-:S05]  /*0380*/  IMAD.IADD R13, R17, 0x1, R10 ;  /* 0x00000001110d7824 */ /* 0x001fca00078e020a */
[----:B------:R-:W-:-:S04]  /*0390*/  ISETP.GE.AND P0, PT, R0, R13, PT ;  /* 0x0000000d0000720c */ /* 0x000fc80003f06270 */
[----:B------:R-:W-:-:S13]  /*03a0*/  ISETP.LT.OR P0, PT, R0, R17, P0 ;  /* 0x000000110000720c */ /* 0x000fda0000701670 */
[----:B------:R-:W-:-:S05]  /*03b0*/  @!P0 VIADD R13, R11, 0x3 ;  /* 0x000000030b0d8836 */ /* 0x000fca0000000000 */
[----:B------:R0:W-:Y:S04]  /*03c0*/  @!P0 STG.E desc[UR4][R2.64], R13 ;  /* 0x0000000d02008986 */ /* 0x0001e8000c101904 */
[----:B------:R-:W2:Y:S04]  /*03d0*/  @!P0 LDG.E R10, desc[UR4][R6.64+0xc] ;  /* 0x00000c04060a8981 */ /* 0x000ea8000c1e1900 */
[----:B------:R-:W1:Y:S01]  /*03e0*/  LDG.E R8, desc[UR4][R6.64+0x10] ;  /* 0x0000100406087981 */ /* 0x000e62000c1e1900 */
[----:B--2---:R-:W-:-:S04]  /*03f0*/  IMAD.IADD R17, R17, 0x1, R10 ;  /* 0x0000000111117824 */ /* 0x004fc800078e020a */
[----:B-1----:R-:W-:-:S05]  /*0400*/  IMAD.IADD R15, R17, 0x1, R8 ;  /* 0x00000001110f7824 */ /* 0x002fca00078e0208 */
        /* <DEDUP_REMOVED lines=22> */
[----:B------:R-:W-:Y:S01]  /*0570*/  BSSY.RECONVERGENT B0, `(.L_x_1) ;  /* 0x0000009000007945 */ /* 0x000fe20003800200 */
[----:B--2---:R-:W-:-:S05]  /*0580*/  IADD3 R17, PT, PT, R17, R8, RZ ;  /* 0x0000000811117210 */ /* 0x004fca0007ffe0ff */
[----:B0-----:R-:W-:-:S05]  /*0590*/  IMAD.IADD R13, R17, 0x1, R10 ;  /* 0x00000001110d7824 */ /* 0x001fca00078e020a */
[----:B------:R-:W-:-:S04]  /*05a0*/  ISETP.GE.AND P0, PT, R0, R13, PT ;  /* 0x0000000d0000720c */ /* 0x000fc80003f06270 */
[----:B------:R-:W-:-:S13]  /*05b0*/  ISETP.LT.OR P0, PT, R0, R17, P0 ;  /* 0x000000110000720c */ /* 0x000fda0000701670 */
[----:B-1----:R-:W-:Y:S05]  /*05c0*/  @P0 BRA `(.L_x_2) ;  /* 0x00000000000c0947 */ /* 0x002fea0003800000 */
[----:B------:R-:W-:-:S05]  /*05d0*/  VIADD R13, R11, 0x7 ;  /* 0x000000070b0d7836 */ /* 0x000fca0000000000 */
[----:B------:R0:W-:Y:S04]  /*05e0*/  STG.E desc[UR4][R2.64], R13 ;  /* 0x0000000d02007986 */ /* 0x0001e8000c101904 */
[----:B------:R0:W5:Y:S02]  /*05f0*/  LDG.E R10, desc[UR4][R6.64+0x1c] ;  /* 0x00001c04060a7981 */ /* 0x000164000c1e1900 */
.L_x_2:
[----:B------:R-:W-:Y:S05]  /*0600*/  BSYNC.RECONVERGENT B0 ;  /* 0x0000000000007941 */ /* 0x000fea0003800200 */
.L_x_1:
[----:B------:R-:W-:Y:S02]  /*0610*/  VIADD R11, R11, 0x8 ;  /* 0x000000080b0b7836 */ /* 0x000fe40000000000 */
[----:B0----5:R-:W-:-:S03]  /*0620*/  IMAD.IADD R13, R17, 0x1, R10 ;  /* 0x00000001110d7824 */ /* 0x021fc600078e020a */
[----:B------:R-:W-:-:S13]  /*0630*/  ISETP.NE.AND P0, PT, R11, R9, PT ;  /* 0x000000090b00720c */ /* 0x000fda0003f05270 */
[----:B------:R-:W-:Y:S05]  /*0640*/  @P0 BRA `(.L_x_3) ;  /* 0xfffffff800e80947 */ /* 0x000fea000383ffff */
.L_x_0:
[----:B------:R-:W-:-:S13]  /*0650*/  ISETP.NE.AND P0, PT, R12, RZ, PT ;  /* 0x000000ff0c00720c */ /* 0x000fda0003f05270 */
[----:B------:R-:W-:Y:S05]  /*0660*/  @!P0 EXIT ;  /* 0x000000000000894d */ /* 0x000fea0003800000 */
[----:B------:R-:W0:Y:S01]  /*0670*/  LDC R8, c[0x0][0x390] ;  /* 0x0000e400ff087b82 */ /* 0x000e220000000800 */
[----:B------:R-:W-:Y:S02]  /*0680*/  ISETP.GE.U32.AND P0, PT, R12, 0x4, PT ;  /* 0x000000040c00780c */ /* 0x000fe40003f06070 */
[----:B0-----:R-:W-:-:S11]  /*0690*/  LOP3.LUT R14, R8, 0x3, RZ, 0xc0, !PT ;  /* 0x00000003080e7812 */ /* 0x001fd600078ec0ff */
[----:B------:R-:W-:Y:S05]  /*06a0*/  @!P0 BRA `(.L_x_4) ;  /* 0x0000000000908947 */ /* 0x000fea0003800000 */
[----:B------:R-:W-:-:S05]  /*06b0*/  IMAD.WIDE.U32 R6, R9, 0x4, R4 ;  /* 0x0000000409067825 */ /* 0x000fca00078e0004 */
[----:B------:R-:W2:Y:S02]  /*06c0*/  LDG.E R10, desc[UR4][R6.64] ;  /* 0x00000004060a7981 */ /* 0x000ea4000c1e1900 */
[----:B--2---:R-:W-:-:S04]  /*06d0*/  IADD3 R11, PT, PT, R13, R10, RZ ;  /* 0x0000000a0d0b7210 */ /* 0x004fc80007ffe0ff */
[----:B------:R-:W-:-:S04]  /*06e0*/  ISETP.GE.AND P0, PT, R0, R11, PT ;  /* 0x0000000b0000720c */ /* 0x000fc80003f06270 */
[----:B------:R-:W-:-:S13]  /*06f0*/  ISETP.LT.OR P0, PT, R0, R13, P0 ;  /* 0x0000000d0000720c */ /* 0x000fda0000701670 */
[----:B------:R-:W-:Y:S04]  /*0700*/  @!P0 STG.E desc[UR4][R2.64], R9 ;  /* 0x0000000902008986 */ /* 0x000fe8000c101904 */
        /* <DEDUP_REMOVED lines=9> */
[----:B------:R-:W3:Y:S01]  /*07a0*/  LDG.E R10, desc[UR4][R6.64+0x8] ;  /* 0x00000804060a7981 */ /* 0x000ee2000c1e1900 */
[----:B--2---:R-:W-:-:S05]  /*07b0*/  IMAD.IADD R15, R13, 0x1, R12 ;  /* 0x000000010d0f7824 */ /* 0x004fca00078e020c */
[----:B---3--:R-:W-:-:S04]  /*07c0*/  IADD3 R13, PT, PT, R15, R10, RZ ;  /* 0x0000000a0f0d7210 */ /* 0x008fc80007ffe0ff */
[----:B------:R-:W-:-:S04]  /*07d0*/  ISETP.GE.AND P0, PT, R0, R13, PT ;  /* 0x0000000d0000720c */ /* 0x000fc80003f06270 */
[----:B------:R-:W-:-:S13]  /*07e0*/  ISETP.LT.OR P0, PT, R0, R15, P0 ;  /* 0x0000000f0000720c */ /* 0x000fda0000701670 */
[----:B------:R-:W-:-:S05]  /*07f0*/  @!P0 VIADD R13, R9, 0x2 ;  /* 0x00000002090d8836 */ /* 0x000fca0000000000 */
[----:B------:R1:W-:Y:S04]  /*0800*/  @!P0 STG.E desc[UR4][R2.64], R13 ;  /* 0x0000000d02008986 */ /* 0x0003e8000c101904 */
[----:B------:R-:W2:Y:S04]  /*0810*/  @!P0 LDG.E R10, desc[UR4][R6.64+0x8] ;  /* 0x00000804060a8981 */ /* 0x000ea8000c1e1900 */
[----:B------:R-:W0:Y:S01]  /*0820*/  LDG.E R12, desc[UR4][R6.64+0xc] ;  /* 0x00000c04060c7981 */ /* 0x000e22000c1e1900 */
[----:B------:R-:W-:Y:S01]  /*0830*/  BSSY.RECONVERGENT B0, `(.L_x_5) ;  /* 0x0000009000007945 */ /* 0x000fe20003800200 */
[----:B--2---:R-:W-:-:S04]  /*0840*/  IMAD.IADD R15, R15, 0x1, R10 ;  /* 0x000000010f0f7824 */ /* 0x004fc800078e020a */
[----:B0-----:R-:W-:-:S05]  /*0850*/  IMAD.IADD R11, R15, 0x1, R12 ;  /* 0x000000010f0b7824 */ /* 0x001fca00078e020c */
[----:B------:R-:W-:-:S04]  /*0860*/  ISETP.GE.AND P0, PT, R0, R11, PT ;  /* 0x0000000b0000720c */ /* 0x000fc80003f06270 */
[----:B------:R-:W-:-:S13]  /*0870*/  ISETP.LT.OR P0, PT, R0, R15, P0 ;  /* 0x0000000f0000720c */ /* 0x000fda0000701670 */
[----:B-1----:R-:W-:Y:S05]  /*0880*/  @P0 BRA `(.L_x_6) ;  /* 0x00000000000c0947 */ /* 0x002fea0003800000 */
[----:B------:R-:W-:-:S05]  /*0890*/  VIADD R11, R9, 0x3 ;  /* 0x00000003090b7836 */ /* 0x000fca0000000000 */
[----:B------:R0:W-:Y:S04]  /*08a0*/  STG.E desc[UR4][R2.64], R11 ;  /* 0x0000000b02007986 */ /* 0x0001e8000c101904 */
[----:B------:R0:W5:Y:S02]  /*08b0*/  LDG.E R12, desc[UR4][R6.64+0xc] ;  /* 0x00000c04060c7981 */ /* 0x000164000c1e1900 */
.L_x_6:
[----:B------:R-:W-:Y:S05]  /*08c0*/  BSYNC.RECONVERGENT B0 ;  /* 0x0000000000007941 */ /* 0x000fea0003800200 */
.L_x_5:
[----:B-----5:R-:W-:Y:S01]  /*08d0*/  IADD3 R13, PT, PT, R15, R12, RZ ;  /* 0x0000000c0f0d7210 */ /* 0x020fe20007ffe0ff */
[----:B------:R-:W-:-:S07]  /*08e0*/  VIADD R9, R9, 0x4 ;  /* 0x0000000409097836 */ /* 0x000fce0000000000 */
.L_x_4:
[----:B------:R-:W-:-:S13]  /*08f0*/  ISETP.NE.AND P0, PT, R14, RZ, PT ;  /* 0x000000ff0e00720c */ /* 0x000fda0003f05270 */
[----:B------:R-:W-:Y:S05]  /*0900*/  @!P0 EXIT ;  /* 0x000000000000894d */ /* 0x000fea0003800000 */
[----:B------:R-:W-:-:S13]  /*0910*/  ISETP.NE.AND P0, PT, R14, 0x1, PT ;  /* 0x000000010e00780c */ /* 0x000fda0003f05270 */
[----:B------:R-:W-:Y:S05]  /*0920*/  @!P0 BRA `(.L_x_7) ;  /* 0x0000000000508947 */ /* 0x000fea0003800000 */
[----:B0-----:R-:W-:-:S05]  /*0930*/  IMAD.WIDE.U32 R6, R9, 0x4, R4 ;  /* 0x0000000409067825 */ /* 0x001fca00078e0004 */
[----:B------:R-:W2:Y:S02]  /*0940*/  LDG.E R10, desc[UR4][R6.64] ;  /* 0x00000004060a7981 */ /* 0x000ea4000c1e1900 */
[----:B--2---:R-:W-:-:S05]  /*0950*/  IMAD.IADD R11, R13, 0x1, R10 ;  /* 0x000000010d0b7824 */ /* 0x004fca00078e020a */
[----:B------:R-:W-:-:S04]  /*0960*/  ISETP.GE.AND P0, PT, R0, R11, PT ;  /* 0x0000000b0000720c */ /* 0x000fc80003f06270 */
[----:B------:R-:W-:-:S13]  /*0970*/  ISETP.LT.OR P0, PT, R0, R13, P0 ;  /* 0x0000000d0000720c */ /* 0x000fda0000701670 */
[----:B------:R0:W-:Y:S04]  /*0980*/  @!P0 STG.E desc[UR4][R2.64], R9 ;  /* 0x0000000902008986 */ /* 0x0001e8000c101904 */
[----:B------:R-:W2:Y:S04]  /*0990*/  @!P0 LDG.E R10, desc[UR4][R6.64] ;  /* 0x00000004060a8981 */ /* 0x000ea8000c1e1900 */
[----:B------:R-:W3:Y:S01]  /*09a0*/  LDG.E R12, desc[UR4][R6.64+0x4] ;  /* 0x00000404060c7981 */ /* 0x000ee2000c1e1900 */
[----:B------:R-:W-:Y:S01]  /*09b0*/  BSSY.RECONVERGENT B0, `(.L_x_8) ;  /* 0x0000009000007945 */ /* 0x000fe20003800200 */
[----:B--2---:R-:W-:-:S04]  /*09c0*/  IMAD.IADD R13, R13, 0x1, R10 ;  /* 0x000000010d0d7824 */ /* 0x004fc800078e020a */
[----:B---3--:R-:W-:-:S05]  /*09d0*/  IMAD.IADD R11, R13, 0x1, R12 ;  /* 0x000000010d0b7824 */ /* 0x008fca00078e020c */
[----:B------:R-:W-:-:S04]  /*09e0*/  ISETP.GE.AND P0, PT, R0, R11, PT ;  /* 0x0000000b0000720c */ /* 0x000fc80003f06270 */
[----:B------:R-:W-:-:S13]  /*09f0*/  ISETP.LT.OR P0, PT, R0, R13, P0 ;  /* 0x0000000d0000720c */ /* 0x000fda0000701670 */
[----:B0-----:R-:W-:Y:S05]  /*0a00*/  @P0 BRA `(.L_x_9) ;  /* 0x00000000000c0947 */ /* 0x001fea0003800000 */
[----:B------:R-:W-:-:S05]  /*0a10*/  IADD3 R11, PT, PT, R9, 0x1, RZ ;  /* 0x00000001090b7810 */ /* 0x000fca0007ffe0ff */
[----:B------:R0:W-:Y:S04]  /*0a20*/  STG.E desc[UR4][R2.64], R11 ;  /* 0x0000000b02007986 */ /* 0x0001e8000c101904 */
[----:B------:R0:W5:Y:S02]  /*0a30*/  LDG.E R12, desc[UR4][R6.64+0x4] ;  /* 0x00000404060c7981 */ /* 0x000164000c1e1900 */
.L_x_9:
[----:B------:R-:W-:Y:S05]  /*0a40*/  BSYNC.RECONVERGENT B0 ;  /* 0x0000000000007941 */ /* 0x000fea0003800200 */
.L_x_8:
[----:B-----5:R-:W-:Y:S02]  /*0a50*/  IMAD.IADD R13, R13, 0x1, R12 ;  /* 0x000000010d0d7824 */ /* 0x020fe400078e020c */
[----:B------:R-:W-:-:S07]  /*0a60*/  VIADD R9, R9, 0x2 ;  /* 0x0000000209097836 */ /* 0x000fce0000000000 */
.L_x_7:
[----:B------:R-:W-:-:S04]  /*0a70*/  LOP3.LUT R8, R8, 0x1, RZ, 0xc0, !PT ;  /* 0x0000000108087812 */ /* 0x000fc800078ec0ff */
[----:B------:R-:W-:-:S13]  /*0a80*/  ISETP.NE.U32.AND P0, PT, R8, 0x1, PT ;  /* 0x000000010800780c */ /* 0x000fda0003f05070 */
[----:B------:R-:W-:Y:S05]  /*0a90*/  @P0 EXIT ;  /* 0x000000000000094d */ /* 0x000fea0003800000 */
[----:B------:R-:W-:-:S06]  /*0aa0*/  IMAD.WIDE.U32 R4, R9, 0x4, R4 ;  /* 0x0000000409047825 */ /* 0x000fcc00078e0004 */
[----:B------:R-:W0:Y:S02]  /*0ab0*/  LDG.E R4, desc[UR4][R4.64] ;  /* 0x0000000404047981 */ /* 0x000e24000c1e1900 */
[----:B0-----:R-:W-:-:S05]  /*0ac0*/  IMAD.IADD R7, R4, 0x1, R13 ;  /* 0x0000000104077824 */ /* 0x001fca00078e020d */
[----:B------:R-:W-:-:S04]  /*0ad0*/  ISETP.GE.AND P0, PT, R0, R7, PT ;  /* 0x000000070000720c */ /* 0x000fc80003f06270 */
[----:B------:R-:W-:-:S13]  /*0ae0*/  ISETP.LT.OR P0, PT, R0, R13, P0 ;  /* 0x0000000d0000720c */ /* 0x000fda0000701670 */
[----:B------:R-:W-:Y:S05]  /*0af0*/  @P0 EXIT ;  /* 0x000000000000094d */ /* 0x000fea0003800000 */
[----:B------:R-:W-:Y:S01]  /*0b00*/  STG.E desc[UR4][R2.64], R9 ;  /* 0x0000000902007986 */ /* 0x000fe2000c101904 */
[----:B------:R-:W-:Y:S05]  /*0b10*/  EXIT ;  /* 0x000000000000794d */ /* 0x000fea0003800000 */
.L_x_10:
[----:B------:R-:W-:-:S00]  /*0b20*/  BRA `(.L_x_10) ;  /* 0xfffffffc00fc7947 */ /* 0x000fc0000383ffff */
[----:B------:R-:W-:-:S00]  /*0b30*/  NOP ;  /* 0x0000000000007918 */ /* 0x000fc00000000000 */
        /* <DEDUP_REMOVED lines=12> */
.L_x_11:


//--------------------- .nv.shared.reserved.0     --------------------------
	.section	.nv.shared.reserved.0,"aw",@nobits
	.weak		__nv_reservedSMEM_offset_0_alias
	.size		__nv_reservedSMEM_offset_0_alias, 0, 64
	.other		__nv_reservedSMEM_offset_0_alias,@"STO_CUDA_RESERVED_SHARED STV_DEFAULT"
__nv_reservedSMEM_offset_0_alias:
	.zero		0
	.zero		64


//--------------------- .nv.constant0._Z11bucket_sortPiS_ii --------------------------
	.section	.nv.constant0._Z11bucket_sortPiS_ii,"a",@progbits
	.sectionflags	@""
	.align	4
.nv.constant0._Z11bucket_sortPiS_ii:
	.zero		920


//--------------------- SYMBOLS --------------------------

	.type		.nv.reservedSmem.offset0,@object
	.size		.nv.reservedSmem.offset0,0x4
